//
// Generated by NVIDIA NVVM Compiler
//
// Compiler Build ID: CL-36424714
// Cuda compilation tools, release 13.0, V13.0.88
// Based on NVVM 20.0.0
//

.version 9.0
.target sm_100
.address_size 64

	// .globl	_Z9addKernelPjjj

.visible .entry _Z9addKernelPjjj(
	.param .u64 .ptr .align 1 _Z9addKernelPjjj_param_0,
	.param .u32 _Z9addKernelPjjj_param_1,
	.param .u32 _Z9addKernelPjjj_param_2
)
{
	.reg .b32 	%r<18>;
	.reg .b64 	%rd<7>;

	ld.param.u64 	%rd1, [_Z9addKernelPjjj_param_0];
	ld.param.u32 	%r1, [_Z9addKernelPjjj_param_1];
	ld.param.u32 	%r2, [_Z9addKernelPjjj_param_2];
	cvta.to.global.u64 	%rd2, %rd1;
	mov.u32 	%r3, %ctaid.x;
	mov.u32 	%r4, %ntid.x;
	mov.u32 	%r5, %tid.x;
	mad.lo.s32 	%r6, %r3, %r4, %r5;
	mov.u32 	%r7, %ctaid.y;
	mov.u32 	%r8, %ntid.y;
	mov.u32 	%r9, %tid.y;
	mad.lo.s32 	%r10, %r7, %r8, %r9;
	mad.lo.s32 	%r11, %r2, %r10, %r6;
	mul.lo.s32 	%r12, %r11, %r1;
	mul.wide.u32 	%rd3, %r12, 4;
	add.s64 	%rd4, %rd2, %rd3;
	ld.global.u32 	%r13, [%rd4];
	shr.u32 	%r14, %r1, 1;
	add.s32 	%r15, %r12, %r14;
	mul.wide.u32 	%rd5, %r15, 4;
	add.s64 	%rd6, %rd2, %rd5;
	ld.global.u32 	%r16, [%rd6];
	add.s32 	%r17, %r16, %r13;
	st.global.u32 	[%rd4], %r17;
	ret;

}


// ===== COMPILED SASS (sm_100) =====

	.target	sm_100

	.elftype	@"ET_EXEC"


//--------------------- .note.nv.tkinfo           --------------------------
	.section	.note.nv.tkinfo,"",@"SHT_NOTE"
	.sectionflags	@"SHF_NOTE_NV_TKINFO"
	.tkinfo
        /*0018*/ 	.word	0x00000002
        /*0030*/ 	.string	""
        /*0030*/ 	.string	"ptxas"
        /*0030*/ 	.string	"Cuda compilation tools, release 13.0, V13.0.88"
        /*0030*/ 	.string	"Build cuda_13.0.r13.0/compiler.36424714_0"
        /*0030*/ 	.string	"-arch sm_100 -m 64 "



//--------------------- .note.nv.cuinfo           --------------------------
	.section	.note.nv.cuinfo,"",@"SHT_NOTE"
	.sectionflags	@"SHF_NOTE_NV_CUINFO"
        /*0018*/ 	.short	0x0002
        /*001a*/ 	.short	0x0064
        /*001c*/ 	.short	0x0082
	.zero		2


//--------------------- .nv.info                  --------------------------
	.section	.nv.info,"",@"SHT_CUDA_INFO"
	.align	4


	//----- nvinfo : EIATTR_REGCOUNT
	.align		4
        /*0000*/ 	.byte	0x04, 0x2f
        /*0002*/ 	.short	(.L_1 - .L_0)
	.align		4
.L_0:
        /*0004*/ 	.word	index@(_Z9addKernelPjjj)
        /*0008*/ 	.word	0x0000000c


	//----- nvinfo : EIATTR_FRAME_SIZE
	.align		4
.L_1:
        /*000c*/ 	.byte	0x04, 0x11
        /*000e*/ 	.short	(.L_3 - .L_2)
	.align		4
.L_2:
        /*0010*/ 	.word	index@(_Z9addKernelPjjj)
        /*0014*/ 	.word	0x00000000


	//----- nvinfo : EIATTR_MIN_STACK_SIZE
	.align		4
.L_3:
        /*0018*/ 	.byte	0x04, 0x12
        /*001a*/ 	.short	(.L_5 - .L_4)
	.align		4
.L_4:
        /*001c*/ 	.word	index@(_Z9addKernelPjjj)
        /*0020*/ 	.word	0x00000000
.L_5:


//--------------------- .nv.compat                --------------------------
	.section	.nv.compat,"",@"SHT_CUDA_COMPAT_INFO"
	.align	4
        /*0000*/ 	.byte	0x02, 0x09, 0x00, 0x00, 0x02, 0x02, 0x01, 0x00, 0x02, 0x05, 0x05, 0x00, 0x03, 0x07, 0x01, 0x01
        /*0010*/ 	.byte	0x02, 0x03, 0x00, 0x00, 0x02, 0x06, 0x01, 0x00, 0x04, 0x0b, 0x08, 0x00, 0x09, 0x00, 0x00, 0x00
        /*0020*/ 	.byte	0x00, 0x00, 0x00, 0x00


//--------------------- .nv.info._Z9addKernelPjjj --------------------------
	.section	.nv.info._Z9addKernelPjjj,"",@"SHT_CUDA_INFO"
	.sectionflags	@""
	.align	4


	//----- nvinfo : EIATTR_CUDA_API_VERSION
	.align		4
        /*0000*/ 	.byte	0x04, 0x37
        /*0002*/ 	.short	(.L_7 - .L_6)
.L_6:
        /*0004*/ 	.word	0x00000082


	//----- nvinfo : EIATTR_KPARAM_INFO
	.align		4
.L_7:
        /*0008*/ 	.byte	0x04, 0x17
        /*000a*/ 	.short	(.L_9 - .L_8)
.L_8:
        /*000c*/ 	.word	0x00000000
        /*0010*/ 	.short	0x0002
        /*0012*/ 	.short	0x000c
        /*0014*/ 	.byte	0x00, 0xf0, 0x11, 0x00


	//----- nvinfo : EIATTR_KPARAM_INFO
	.align		4
.L_9:
        /*0018*/ 	.byte	0x04, 0x17
        /*001a*/ 	.short	(.L_11 - .L_10)
.L_10:
        /*001c*/ 	.word	0x00000000
        /*0020*/ 	.short	0x0001
        /*0022*/ 	.short	0x0008
        /*0024*/ 	.byte	0x00, 0xf0, 0x11, 0x00


	//----- nvinfo : EIATTR_KPARAM_INFO
	.align		4
.L_11:
        /*0028*/ 	.byte	0x04, 0x17
        /*002a*/ 	.short	(.L_13 - .L_12)
.L_12:
        /*002c*/ 	.word	0x00000000
        /*0030*/ 	.short	0x0000
        /*0032*/ 	.short	0x0000
        /*0034*/ 	.byte	0x00, 0xf5, 0x21, 0x00


	//----- nvinfo : EIATTR_SPARSE_MMA_MASK
	.align		4
.L_13:
        /*0038*/ 	.byte	0x03, 0x50
        /*003a*/ 	.short	0x0000


	//----- nvinfo : EIATTR_MAXREG_COUNT
	.align		4
        /*003c*/ 	.byte	0x03, 0x1b
        /*003e*/ 	.short	0x00ff


	//----- nvinfo : EIATTR_MERCURY_ISA_VERSION
	.align		4
        /*0040*/ 	.byte	0x03, 0x5f
        /*0042*/ 	.short	0x0101


	//----- nvinfo : EIATTR_VRC_CTA_INIT_COUNT
	.align		4
        /*0044*/ 	.byte	0x02, 0x4a
	.zero		1
	.zero		1


	//----- nvinfo : EIATTR_EXIT_INSTR_OFFSETS
	.align		4
        /*0048*/ 	.byte	0x04, 0x1c
        /*004a*/ 	.short	(.L_15 - .L_14)


	//   ....[0]....
.L_14:
        /*004c*/ 	.word	0x00000150


	//----- nvinfo : EIATTR_CBANK_PARAM_SIZE
	.align		4
.L_15:
        /*0050*/ 	.byte	0x03, 0x19
        /*0052*/ 	.short	0x0010


	//----- nvinfo : EIATTR_PARAM_CBANK
	.align		4
        /*0054*/ 	.byte	0x04, 0x0a
        /*0056*/ 	.short	(.L_17 - .L_16)
	.align		4
.L_16:
        /*0058*/ 	.word	index@(.nv.constant0._Z9addKernelPjjj)
        /*005c*/ 	.short	0x0380
        /*005e*/ 	.short	0x0010


	//----- nvinfo : EIATTR_SW_WAR
	.align		4
.L_17:
        /*0060*/ 	.byte	0x04, 0x36
        /*0062*/ 	.short	(.L_19 - .L_18)
.L_18:
        /*0064*/ 	.word	0x00000008
.L_19:


//--------------------- .nv.callgraph             --------------------------
	.section	.nv.callgraph,"",@"SHT_CUDA_CALLGRAPH"
	.align	4
	.sectionentsize	8
	.align		4
        /*0000*/ 	.word	0x00000000
	.align		4
        /*0004*/ 	.word	0xffffffff
	.align		4
        /*0008*/ 	.word	0x00000000
	.align		4
        /*000c*/ 	.word	0xfffffffe
	.align		4
        /*0010*/ 	.word	0x00000000
	.align		4
        /*0014*/ 	.word	0xfffffffd
	.align		4
        /*0018*/ 	.word	0x00000000
	.align		4
        /*001c*/ 	.word	0xfffffffc


//--------------------- .text._Z9addKernelPjjj    --------------------------
	.section	.text._Z9addKernelPjjj,"ax",@progbits
	.align	128
        .global         _Z9addKernelPjjj
        .type           _Z9addKernelPjjj,@function
        .size           _Z9addKernelPjjj,(.L_x_1 - _Z9addKernelPjjj)
        .other          _Z9addKernelPjjj,@"STO_CUDA_ENTRY STV_DEFAULT"
_Z9addKernelPjjj:
.text._Z9addKernelPjjj:
[----:B------:R-:W-:Y:S01]  /*0000*/  LDC R1, c[0x0][0x37c] ;  /* 0x0000df00ff017b82 */ /* 0x000fe20000000800 */
[----:B------:R-:W0:Y:S07]  /*0010*/  S2R R3, SR_TID.X ;  /* 0x0000000000037919 */ /* 0x000e2e0000002100 */
[----:B------:R-:W0:Y:S01]  /*0020*/  LDC R0, c[0x0][0x360] ;  /* 0x0000d800ff007b82 */ /* 0x000e220000000800 */
[----:B------:R-:W1:Y:S07]  /*0030*/  S2R R7, SR_TID.Y ;  /* 0x0000000000077919 */ /* 0x000e6e0000002200 */
[----:B------:R-:W0:Y:S08]  /*0040*/  S2UR UR4, SR_CTAID.X ;  /* 0x00000000000479c3 */ /* 0x000e300000002500 */
[----:B------:R-:W1:Y:S08]  /*0050*/  S2UR UR5, SR_CTAID.Y ;  /* 0x00000000000579c3 */ /* 0x000e700000002600 */
[----:B------:R-:W1:Y:S08]  /*0060*/  LDC R2, c[0x0][0x364] ;  /* 0x0000d900ff027b82 */ /* 0x000e700000000800 */
[----:B------:R-:W2:Y:S01]  /*0070*/  LDC.64 R8, c[0x0][0x388] ;  /* 0x0000e200ff087b82 */ /* 0x000ea20000000a00 */
[----:B0-----:R-:W-:-:S07]  /*0080*/  IMAD R0, R0, UR4, R3 ;  /* 0x0000000400007c24 */ /* 0x001fce000f8e0203 */
[----:B------:R-:W0:Y:S01]  /*0090*/  LDC.64 R4, c[0x0][0x380] ;  /* 0x0000e000ff047b82 */ /* 0x000e220000000a00 */
[----:B-1----:R-:W-:Y:S01]  /*00a0*/  IMAD R2, R2, UR5, R7 ;  /* 0x0000000502027c24 */ /* 0x002fe2000f8e0207 */
[----:B------:R-:W1:Y:S03]  /*00b0*/  LDCU.64 UR4, c[0x0][0x358] ;  /* 0x00006b00ff0477ac */ /* 0x000e660008000a00 */
[----:B--2---:R-:W-:-:S04]  /*00c0*/  IMAD R3, R2, R9, R0 ;  /* 0x0000000902037224 */ /* 0x004fc800078e0200 */
[----:B------:R-:W-:-:S05]  /*00d0*/  IMAD R3, R3, R8, RZ ;  /* 0x0000000803037224 */ /* 0x000fca00078e02ff */
[----:B------:R-:W-:Y:S01]  /*00e0*/  LEA.HI R7, R8, R3, RZ, 0x1f ;  /* 0x0000000308077211 */ /* 0x000fe200078ff8ff */
[----:B0-----:R-:W-:-:S04]  /*00f0*/  IMAD.WIDE.U32 R2, R3, 0x4, R4 ;  /* 0x0000000403027825 */ /* 0x001fc800078e0004 */
[----:B------:R-:W-:Y:S01]  /*0100*/  IMAD.WIDE.U32 R4, R7, 0x4, R4 ;  /* 0x0000000407047825 */ /* 0x000fe200078e0004 */
[----:B-1----:R-:W2:Y:S05]  /*0110*/  LDG.E R0, desc[UR4][R2.64] ;  /* 0x0000000402007981 */ /* 0x002eaa000c1e1900 */
[----:B------:R-:W2:Y:S02]  /*0120*/  LDG.E R5, desc[UR4][R4.64] ;  /* 0x0000000404057981 */ /* 0x000ea4000c1e1900 */
[----:B--2---:R-:W-:-:S05]  /*0130*/  IADD3 R7, PT, PT, R0, R5, RZ ;  /* 0x0000000500077210 */ /* 0x004fca0007ffe0ff */
[----:B------:R-:W-:Y:S01]  /*0140*/  STG.E desc[UR4][R2.64], R7 ;  /* 0x0000000702007986 */ /* 0x000fe2000c101904 */
[----:B------:R-:W-:Y:S05]  /*0150*/  EXIT ;  /* 0x000000000000794d */ /* 0x000fea0003800000 */
.L_x_0:
[----:B------:R-:W-:-:S00]  /*0160*/  BRA `(.L_x_0) ;  /* 0xfffffffc00fc7947 */ /* 0x000fc0000383ffff */
[----:B------:R-:W-:-:S00]  /*0170*/  NOP ;  /* 0x0000000000007918 */ /* 0x000fc00000000000 */
        /* <DEDUP_REMOVED lines=8> */
.L_x_1:


//--------------------- .nv.shared.reserved.0     --------------------------
	.section	.nv.shared.reserved.0,"aw",@nobits
	.weak		__nv_reservedSMEM_offset_0_alias
	.size		__nv_reservedSMEM_offset_0_alias, 0, 64
	.other		__nv_reservedSMEM_offset_0_alias,@"STO_CUDA_RESERVED_SHARED STV_DEFAULT"
__nv_reservedSMEM_offset_0_alias:
	.zero		0
	.zero		64


//--------------------- .nv.constant0._Z9addKernelPjjj --------------------------
	.section	.nv.constant0._Z9addKernelPjjj,"a",@progbits
	.sectionflags	@""
	.align	4
.nv.constant0._Z9addKernelPjjj:
	.zero		912


//--------------------- SYMBOLS --------------------------

	.type		.nv.reservedSmem.offset0,@object
	.size		.nv.reservedSmem.offset0,0x4
